//
// Generated by NVIDIA NVVM Compiler
//
// Compiler Build ID: CL-36424714
// Cuda compilation tools, release 13.0, V13.0.88
// Based on NVVM 20.0.0
//

.version 9.0
.target sm_100
.address_size 64

	// .globl	_Z12geglu_kernelPKfPfi

.visible .entry _Z12geglu_kernelPKfPfi(
	.param .u64 .ptr .align 1 _Z12geglu_kernelPKfPfi_param_0,
	.param .u64 .ptr .align 1 _Z12geglu_kernelPKfPfi_param_1,
	.param .u32 _Z12geglu_kernelPKfPfi_param_2
)
{
	.reg .pred 	%p<4>;
	.reg .b32 	%r<6>;
	.reg .b32 	%f<33>;
	.reg .b64 	%rd<11>;

	ld.param.u64 	%rd1, [_Z12geglu_kernelPKfPfi_param_0];
	ld.param.u64 	%rd2, [_Z12geglu_kernelPKfPfi_param_1];
	ld.param.u32 	%r2, [_Z12geglu_kernelPKfPfi_param_2];
	mov.u32 	%r3, %ctaid.x;
	mov.u32 	%r4, %ntid.x;
	mov.u32 	%r5, %tid.x;
	mad.lo.s32 	%r1, %r3, %r4, %r5;
	setp.ge.s32 	%p1, %r1, %r2;
	@%p1 bra 	$L__BB0_4;
	cvta.to.global.u64 	%rd3, %rd1;
	mul.wide.s32 	%rd4, %r1, 4;
	add.s64 	%rd5, %rd3, %rd4;
	ld.global.nc.f32 	%f1, [%rd5];
	mul.wide.s32 	%rd6, %r2, 4;
	add.s64 	%rd7, %rd5, %rd6;
	ld.global.nc.f32 	%f2, [%rd7];
	mul.f32 	%f3, %f2, 0f3F3504F3;
	abs.f32 	%f7, %f3;
	setp.ltu.f32 	%p2, %f7, 0f3F8060FE;
	setp.ge.f32 	%p3, %f7, 0f3F8060FE;
	mul.f32 	%f8, %f3, %f3;
	selp.f32 	%f9, %f7, %f8, %p3;
	selp.f32 	%f10, 0f38EB4C3A, 0f38B1E96A, %p3;
	selp.f32 	%f11, 0fBAAE005B, 0fBA574D20, %p3;
	fma.rn.f32 	%f12, %f10, %f9, %f11;
	selp.f32 	%f13, 0f3C09919F, 0f3BAAD5EA, %p3;
	fma.rn.f32 	%f14, %f12, %f9, %f13;
	selp.f32 	%f15, 0fBD24D99A, 0fBCDC1BE7, %p3;
	fma.rn.f32 	%f16, %f14, %f9, %f15;
	selp.f32 	%f17, 0f3E235519, 0f3DE718AF, %p3;
	fma.rn.f32 	%f18, %f16, %f9, %f17;
	selp.f32 	%f19, 0f3F69B4F9, 0fBEC093AC, %p3;
	fma.rn.f32 	%f20, %f18, %f9, %f19;
	selp.f32 	%f21, 0f3F210A14, 0f3E0375D3, %p3;
	fma.rn.f32 	%f22, %f20, %f9, %f21;
	neg.f32 	%f23, %f9;
	selp.f32 	%f24, %f23, %f3, %p3;
	fma.rn.f32 	%f32, %f22, %f24, %f24;
	@%p2 bra 	$L__BB0_3;
	ex2.approx.ftz.f32 	%f25, %f32;
	mov.f32 	%f26, 0f3F800000;
	sub.f32 	%f27, %f26, %f25;
	copysign.f32 	%f32, %f3, %f27;
$L__BB0_3:
	mul.f32 	%f28, %f2, 0f3F000000;
	add.f32 	%f29, %f32, 0f3F800000;
	mul.f32 	%f30, %f28, %f29;
	mul.f32 	%f31, %f1, %f30;
	cvta.to.global.u64 	%rd8, %rd2;
	add.s64 	%rd10, %rd8, %rd4;
	st.global.f32 	[%rd10], %f31;
$L__BB0_4:
	ret;

}


// ===== COMPILED SASS (sm_100) =====

	.target	sm_100

	.elftype	@"ET_EXEC"


//--------------------- .note.nv.tkinfo           --------------------------
	.section	.note.nv.tkinfo,"",@"SHT_NOTE"
	.sectionflags	@"SHF_NOTE_NV_TKINFO"
	.tkinfo
        /*0018*/ 	.word	0x00000002
        /*0030*/ 	.string	""
        /*0030*/ 	.string	"ptxas"
        /*0030*/ 	.string	"Cuda compilation tools, release 13.0, V13.0.88"
        /*0030*/ 	.string	"Build cuda_13.0.r13.0/compiler.36424714_0"
        /*0030*/ 	.string	"-arch sm_100 -m 64 "



//--------------------- .note.nv.cuinfo           --------------------------
	.section	.note.nv.cuinfo,"",@"SHT_NOTE"
	.sectionflags	@"SHF_NOTE_NV_CUINFO"
        /*0018*/ 	.short	0x0002
        /*001a*/ 	.short	0x0064
        /*001c*/ 	.short	0x0082
	.zero		2


//--------------------- .nv.info                  --------------------------
	.section	.nv.info,"",@"SHT_CUDA_INFO"
	.align	4


	//----- nvinfo : EIATTR_REGCOUNT
	.align		4
        /*0000*/ 	.byte	0x04, 0x2f
        /*0002*/ 	.short	(.L_1 - .L_0)
	.align		4
.L_0:
        /*0004*/ 	.word	index@(_Z12geglu_kernelPKfPfi)
        /*0008*/ 	.word	0x0000000f


	//----- nvinfo : EIATTR_FRAME_SIZE
	.align		4
.L_1:
        /*000c*/ 	.byte	0x04, 0x11
        /*000e*/ 	.short	(.L_3 - .L_2)
	.align		4
.L_2:
        /*0010*/ 	.word	index@(_Z12geglu_kernelPKfPfi)
        /*0014*/ 	.word	0x00000000


	//----- nvinfo : EIATTR_MIN_STACK_SIZE
	.align		4
.L_3:
        /*0018*/ 	.byte	0x04, 0x12
        /*001a*/ 	.short	(.L_5 - .L_4)
	.align		4
.L_4:
        /*001c*/ 	.word	index@(_Z12geglu_kernelPKfPfi)
        /*0020*/ 	.word	0x00000000
.L_5:


//--------------------- .nv.compat                --------------------------
	.section	.nv.compat,"",@"SHT_CUDA_COMPAT_INFO"
	.align	4
        /*0000*/ 	.byte	0x02, 0x09, 0x00, 0x00, 0x02, 0x02, 0x01, 0x00, 0x02, 0x05, 0x05, 0x00, 0x03, 0x07, 0x01, 0x01
        /*0010*/ 	.byte	0x02, 0x03, 0x00, 0x00, 0x02, 0x06, 0x01, 0x00, 0x04, 0x0b, 0x08, 0x00, 0x01, 0x00, 0x00, 0x00
        /*0020*/ 	.byte	0x00, 0x00, 0x00, 0x00


//--------------------- .nv.info._Z12geglu_kernelPKfPfi --------------------------
	.section	.nv.info._Z12geglu_kernelPKfPfi,"",@"SHT_CUDA_INFO"
	.sectionflags	@""
	.align	4


	//----- nvinfo : EIATTR_CUDA_API_VERSION
	.align		4
        /*0000*/ 	.byte	0x04, 0x37
        /*0002*/ 	.short	(.L_7 - .L_6)
.L_6:
        /*0004*/ 	.word	0x00000082


	//----- nvinfo : EIATTR_KPARAM_INFO
	.align		4
.L_7:
        /*0008*/ 	.byte	0x04, 0x17
        /*000a*/ 	.short	(.L_9 - .L_8)
.L_8:
        /*000c*/ 	.word	0x00000000
        /*0010*/ 	.short	0x0002
        /*0012*/ 	.short	0x0010
        /*0014*/ 	.byte	0x00, 0xf0, 0x11, 0x00


	//----- nvinfo : EIATTR_KPARAM_INFO
	.align		4
.L_9:
        /*0018*/ 	.byte	0x04, 0x17
        /*001a*/ 	.short	(.L_11 - .L_10)
.L_10:
        /*001c*/ 	.word	0x00000000
        /*0020*/ 	.short	0x0001
        /*0022*/ 	.short	0x0008
        /*0024*/ 	.byte	0x00, 0xf5, 0x21, 0x00


	//----- nvinfo : EIATTR_KPARAM_INFO
	.align		4
.L_11:
        /*0028*/ 	.byte	0x04, 0x17
        /*002a*/ 	.short	(.L_13 - .L_12)
.L_12:
        /*002c*/ 	.word	0x00000000
        /*0030*/ 	.short	0x0000
        /*0032*/ 	.short	0x0000
        /*0034*/ 	.byte	0x00, 0xf5, 0x21, 0x00


	//----- nvinfo : EIATTR_SPARSE_MMA_MASK
	.align		4
.L_13:
        /*0038*/ 	.byte	0x03, 0x50
        /*003a*/ 	.short	0x0000


	//----- nvinfo : EIATTR_MAXREG_COUNT
	.align		4
        /*003c*/ 	.byte	0x03, 0x1b
        /*003e*/ 	.short	0x00ff


	//----- nvinfo : EIATTR_MERCURY_ISA_VERSION
	.align		4
        /*0040*/ 	.byte	0x03, 0x5f
        /*0042*/ 	.short	0x0101


	//----- nvinfo : EIATTR_VRC_CTA_INIT_COUNT
	.align		4
        /*0044*/ 	.byte	0x02, 0x4a
	.zero		1
	.zero		1


	//----- nvinfo : EIATTR_EXIT_INSTR_OFFSETS
	.align		4
        /*0048*/ 	.byte	0x04, 0x1c
        /*004a*/ 	.short	(.L_15 - .L_14)


	//   ....[0]....
.L_14:
        /*004c*/ 	.word	0x00000070


	//   ....[1]....
        /*0050*/ 	.word	0x00000320


	//----- nvinfo : EIATTR_CBANK_PARAM_SIZE
	.align		4
.L_15:
        /*0054*/ 	.byte	0x03, 0x19
        /*0056*/ 	.short	0x0014


	//----- nvinfo : EIATTR_PARAM_CBANK
	.align		4
        /*0058*/ 	.byte	0x04, 0x0a
        /*005a*/ 	.short	(.L_17 - .L_16)
	.align		4
.L_16:
        /*005c*/ 	.word	index@(.nv.constant0._Z12geglu_kernelPKfPfi)
        /*0060*/ 	.short	0x0380
        /*0062*/ 	.short	0x0014


	//----- nvinfo : EIATTR_SW_WAR
	.align		4
.L_17:
        /*0064*/ 	.byte	0x04, 0x36
        /*0066*/ 	.short	(.L_19 - .L_18)
.L_18:
        /*0068*/ 	.word	0x00000008
.L_19:


//--------------------- .nv.callgraph             --------------------------
	.section	.nv.callgraph,"",@"SHT_CUDA_CALLGRAPH"
	.align	4
	.sectionentsize	8
	.align		4
        /*0000*/ 	.word	0x00000000
	.align		4
        /*0004*/ 	.word	0xffffffff
	.align		4
        /*0008*/ 	.word	0x00000000
	.align		4
        /*000c*/ 	.word	0xfffffffe
	.align		4
        /*0010*/ 	.word	0x00000000
	.align		4
        /*0014*/ 	.word	0xfffffffd
	.align		4
        /*0018*/ 	.word	0x00000000
	.align		4
        /*001c*/ 	.word	0xfffffffc


//--------------------- .text._Z12geglu_kernelPKfPfi --------------------------
	.section	.text._Z12geglu_kernelPKfPfi,"ax",@progbits
	.align	128
        .global         _Z12geglu_kernelPKfPfi
        .type           _Z12geglu_kernelPKfPfi,@function
        .size           _Z12geglu_kernelPKfPfi,(.L_x_1 - _Z12geglu_kernelPKfPfi)
        .other          _Z12geglu_kernelPKfPfi,@"STO_CUDA_ENTRY STV_DEFAULT"
_Z12geglu_kernelPKfPfi:
.text._Z12geglu_kernelPKfPfi:
[----:B------:R-:W-:Y:S01]  /*0000*/  LDC R1, c[0x0][0x37c] ;  /* 0x0000df00ff017b82 */ /* 0x000fe20000000800 */
[----:B------:R-:W0:Y:S07]  /*0010*/  S2R R3, SR_TID.X ;  /* 0x0000000000037919 */ /* 0x000e2e0000002100 */
[----:B------:R-:W0:Y:S08]  /*0020*/  S2UR UR4, SR_CTAID.X ;  /* 0x00000000000479c3 */ /* 0x000e300000002500 */
[----:B------:R-:W0:Y:S08]  /*0030*/  LDC R0, c[0x0][0x360] ;  /* 0x0000d800ff007b82 */ /* 0x000e300000000800 */
[----:B------:R-:W1:Y:S01]  /*0040*/  LDC R9, c[0x0][0x390] ;  /* 0x0000e400ff097b82 */ /* 0x000e620000000800 */
[----:B0-----:R-:W-:-:S05]  /*0050*/  IMAD R0, R0, UR4, R3 ;  /* 0x0000000400007c24 */ /* 0x001fca000f8e0203 */
[----:B-1----:R-:W-:-:S13]  /*0060*/  ISETP.GE.AND P0, PT, R0, R9, PT ;  /* 0x000000090000720c */ /* 0x002fda0003f06270 */
[----:B------:R-:W-:Y:S05]  /*0070*/  @P0 EXIT ;  /* 0x000000000000094d */ /* 0x000fea0003800000 */
[----:B------:R-:W0:Y:S01]  /*0080*/  LDC.64 R6, c[0x0][0x380] ;  /* 0x0000e000ff067b82 */ /* 0x000e220000000a00 */
[----:B------:R-:W1:Y:S01]  /*0090*/  LDCU.64 UR4, c[0x0][0x358] ;  /* 0x00006b00ff0477ac */ /* 0x000e620008000a00 */
[----:B0-----:R-:W-:-:S05]  /*00a0*/  IMAD.WIDE R6, R0, 0x4, R6 ;  /* 0x0000000400067825 */ /* 0x001fca00078e0206 */
[----:B-1----:R0:W2:Y:S01]  /*00b0*/  LDG.E.CONSTANT R2, desc[UR4][R6.64] ;  /* 0x0000000406027981 */ /* 0x0020a2000c1e9900 */
[----:B------:R-:W-:-:S05]  /*00c0*/  IMAD.WIDE R8, R9, 0x4, R6 ;  /* 0x0000000409087825 */ /* 0x000fca00078e0206 */
[----:B------:R1:W3:Y:S01]  /*00d0*/  LDG.E.CONSTANT R3, desc[UR4][R8.64] ;  /* 0x0000000408037981 */ /* 0x0002e2000c1e9900 */
[----:B------:R-:W-:Y:S02]  /*00e0*/  HFMA2 R10, -RZ, RZ, 0.61474609375, 16.90625 ;  /* 0x38eb4c3aff0a7431 */ /* 0x000fe400000001ff */
[----:B------:R-:W-:Y:S01]  /*00f0*/  HFMA2 R11, -RZ, RZ, 1.0087890625, -0.000686168670654296875 ;  /* 0x3c09919fff0b7431 */ /* 0x000fe200000001ff */
[----:B------:R-:W-:Y:S01]  /*0100*/  MOV R12, 0x3aae005b ;  /* 0x3aae005b000c7802 */ /* 0x000fe20000000f00 */
[----:B0-----:R-:W-:Y:S01]  /*0110*/  HFMA2 R6, -RZ, RZ, 1.5341796875, 81.5625 ;  /* 0x3e235519ff067431 */ /* 0x001fe200000001ff */
[----:B-1----:R-:W-:Y:S02]  /*0120*/  MOV R9, 0x3d24d99a ;  /* 0x3d24d99a00097802 */ /* 0x002fe40000000f00 */
[----:B------:R-:W-:Y:S01]  /*0130*/  MOV R8, 0x3f69b4f9 ;  /* 0x3f69b4f900087802 */ /* 0x000fe20000000f00 */
[----:B---3--:R-:W-:-:S04]  /*0140*/  FMUL R4, R3, 0.70710676908493041992 ;  /* 0x3f3504f303047820 */ /* 0x008fc80000400000 */
[C---:B------:R-:W-:Y:S01]  /*0150*/  FMUL R5, R4.reuse, R4 ;  /* 0x0000000404057220 */ /* 0x040fe20000400000 */
[----:B------:R-:W-:-:S04]  /*0160*/  FSETP.GE.AND P0, PT, |R4|, 1.0029599666595458984, PT ;  /* 0x3f8060fe0400780b */ /* 0x000fc80003f06200 */
[----:B------:R-:W-:Y:S02]  /*0170*/  FSEL R5, |R4|, R5, P0 ;  /* 0x0000000504057208 */ /* 0x000fe40000000200 */
[----:B------:R-:W-:Y:S02]  /*0180*/  FSEL R10, R10, 8.4834944573231041431e-05, P0 ;  /* 0x38b1e96a0a0a7808 */ /* 0x000fe40000000000 */
[----:B------:R-:W-:Y:S02]  /*0190*/  FSEL R12, -R12, -0.00082130916416645050049, P0 ;  /* 0xba574d200c0c7808 */ /* 0x000fe40000000100 */
[----:B------:R-:W-:-:S03]  /*01a0*/  FSEL R7, R11, 0.0052134888246655464172, P0 ;  /* 0x3baad5ea0b077808 */ /* 0x000fc60000000000 */
[----:B------:R-:W-:Y:S01]  /*01b0*/  FFMA R10, R5, R10, R12 ;  /* 0x0000000a050a7223 */ /* 0x000fe2000000000c */
[----:B------:R-:W-:-:S03]  /*01c0*/  FSEL R9, -R9, -0.026868773624300956726, P0 ;  /* 0xbcdc1be709097808 */ /* 0x000fc60000000100 */
[C---:B------:R-:W-:Y:S01]  /*01d0*/  FFMA R10, R5.reuse, R10, R7 ;  /* 0x0000000a050a7223 */ /* 0x040fe20000000007 */
[----:B------:R-:W-:Y:S01]  /*01e0*/  FSEL R7, R6, 0.11284004896879196167, P0 ;  /* 0x3de718af06077808 */ /* 0x000fe20000000000 */
[----:B------:R-:W-:Y:S02]  /*01f0*/  HFMA2 R6, -RZ, RZ, 1.7822265625, 0.000185489654541015625 ;  /* 0x3f210a14ff067431 */ /* 0x000fe400000001ff */
[----:B------:R-:W-:Y:S01]  /*0200*/  FFMA R10, R5, R10, R9 ;  /* 0x0000000a050a7223 */ /* 0x000fe20000000009 */
[----:B------:R-:W-:-:S03]  /*0210*/  FSEL R9, R8, -0.37612664699554443359, P0 ;  /* 0xbec093ac08097808 */ /* 0x000fc60000000000 */
[----:B------:R-:W-:Y:S01]  /*0220*/  FFMA R10, R5, R10, R7 ;  /* 0x0000000a050a7223 */ /* 0x000fe20000000007 */
[----:B------:R-:W-:-:S03]  /*0230*/  FSEL R7, R6, 0.12837915122509002686, P0 ;  /* 0x3e0375d306077808 */ /* 0x000fc60000000000 */
[C---:B------:R-:W-:Y:S01]  /*0240*/  FFMA R10, R5.reuse, R10, R9 ;  /* 0x0000000a050a7223 */ /* 0x040fe20000000009 */
[----:B------:R-:W-:-:S03]  /*0250*/  FSEL R6, -R5, R4, P0 ;  /* 0x0000000405067208 */ /* 0x000fc60000000100 */
[----:B------:R-:W-:-:S04]  /*0260*/  FFMA R7, R5, R10, R7 ;  /* 0x0000000a05077223 */ /* 0x000fc80000000007 */
[----:B------:R-:W-:Y:S02]  /*0270*/  FFMA R8, R7, R6, R6 ;  /* 0x0000000607087223 */ /* 0x000fe40000000006 */
[----:B------:R-:W0:Y:S02]  /*0280*/  LDC.64 R6, c[0x0][0x388] ;  /* 0x0000e200ff067b82 */ /* 0x000e240000000a00 */
[----:B------:R-:W1:Y:S01]  /*0290*/  @P0 MUFU.EX2 R5, R8 ;  /* 0x0000000800050308 */ /* 0x000e620000000800 */
[----:B------:R-:W-:Y:S01]  /*02a0*/  FMUL R3, R3, 0.5 ;  /* 0x3f00000003037820 */ /* 0x000fe20000400000 */
[----:B-1----:R-:W-:-:S05]  /*02b0*/  @P0 FADD R5, -R5, 1 ;  /* 0x3f80000005050421 */ /* 0x002fca0000000100 */
[----:B------:R-:W-:-:S05]  /*02c0*/  @P0 LOP3.LUT R8, R5, 0x80000000, R4, 0xb8, !PT ;  /* 0x8000000005080812 */ /* 0x000fca00078eb804 */
[----:B------:R-:W-:-:S04]  /*02d0*/  FADD R4, R8, 1 ;  /* 0x3f80000008047421 */ /* 0x000fc80000000000 */
[----:B------:R-:W-:Y:S01]  /*02e0*/  FMUL R3, R3, R4 ;  /* 0x0000000403037220 */ /* 0x000fe20000400000 */
[----:B0-----:R-:W-:-:S04]  /*02f0*/  IMAD.WIDE R4, R0, 0x4, R6 ;  /* 0x0000000400047825 */ /* 0x001fc800078e0206 */
[----:B--2---:R-:W-:-:S05]  /*0300*/  FMUL R3, R2, R3 ;  /* 0x0000000302037220 */ /* 0x004fca0000400000 */
[----:B------:R-:W-:Y:S01]  /*0310*/  STG.E desc[UR4][R4.64], R3 ;  /* 0x0000000304007986 */ /* 0x000fe2000c101904 */
[----:B------:R-:W-:Y:S05]  /*0320*/  EXIT ;  /* 0x000000000000794d */ /* 0x000fea0003800000 */
.L_x_0:
[----:B------:R-:W-:-:S00]  /*0330*/  BRA `(.L_x_0) ;  /* 0xfffffffc00fc7947 */ /* 0x000fc0000383ffff */
[----:B------:R-:W-:-:S00]  /*0340*/  NOP ;  /* 0x0000000000007918 */ /* 0x000fc00000000000 */
        /* <DEDUP_REMOVED lines=11> */
.L_x_1:


//--------------------- .nv.shared.reserved.0     --------------------------
	.section	.nv.shared.reserved.0,"aw",@nobits
	.weak		__nv_reservedSMEM_offset_0_alias
	.size		__nv_reservedSMEM_offset_0_alias, 0, 64
	.other		__nv_reservedSMEM_offset_0_alias,@"STO_CUDA_RESERVED_SHARED STV_DEFAULT"
__nv_reservedSMEM_offset_0_alias:
	.zero		0
	.zero		64


//--------------------- .nv.constant0._Z12geglu_kernelPKfPfi --------------------------
	.section	.nv.constant0._Z12geglu_kernelPKfPfi,"a",@progbits
	.sectionflags	@""
	.align	4
.nv.constant0._Z12geglu_kernelPKfPfi:
	.zero		916


//--------------------- SYMBOLS --------------------------

	.type		.nv.reservedSmem.offset0,@object
	.size		.nv.reservedSmem.offset0,0x4
